	.headerflags	@"EF_CUDA_TEXMODE_UNIFIED EF_CUDA_64BIT_ADDRESS EF_CUDA_ACCELERATORS EF_CUDA_SM90 EF_CUDA_VIRTUAL_SM(EF_CUDA_SM90)"
	.elftype	@"ET_EXEC"


//--------------------- .nv.info                  --------------------------
	.section	.nv.info,"",@"SHT_CUDA_INFO"
	.align	4


	//----- nvinfo : EIATTR_REGCOUNT
	.align		4
        /*0000*/ 	.byte	0x04, 0x2f
        /*0002*/ 	.short	(.L_3 - .L_2)
	.align		4
.L_2:
        /*0004*/ 	.word	index@(triton_poi_fused__native_batch_norm_legit_no_training_relu_22)
        /*0008*/ 	.word	0x0000001a


	//----- nvinfo : EIATTR_MIN_STACK_SIZE
	.align		4
.L_3:
        /*000c*/ 	.byte	0x04, 0x12
        /*000e*/ 	.short	(.L_5 - .L_4)
	.align		4
.L_4:
        /*0010*/ 	.word	index@(triton_poi_fused__native_batch_norm_legit_no_training_relu_22)
        /*0014*/ 	.word	0x00000000


	//----- nvinfo : EIATTR_FRAME_SIZE
	.align		4
.L_5:
        /*0018*/ 	.byte	0x04, 0x11
        /*001a*/ 	.short	(.L_7 - .L_6)
	.align		4
.L_6:
        /*001c*/ 	.word	index@(triton_poi_fused__native_batch_norm_legit_no_training_relu_22)
        /*0020*/ 	.word	0x00000000


	//----- nvinfo : EIATTR_MIN_STACK_SIZE
	.align		4
.L_7:
        /*0024*/ 	.byte	0x04, 0x12
        /*0026*/ 	.short	(.L_9 - .L_8)
	.align		4
.L_8:
        /*0028*/ 	.word	index@(triton_poi_fused__native_batch_norm_legit_no_training_relu_22)
        /*002c*/ 	.word	0x00000000
.L_9:


//--------------------- .nv.info.triton_poi_fused__native_batch_norm_legit_no_training_relu_22 --------------------------
	.section	.nv.info.triton_poi_fused__native_batch_norm_legit_no_training_relu_22,"",@"SHT_CUDA_INFO"
	.sectionflags	@""
	.align	4


	//----- nvinfo : EIATTR_CUDA_API_VERSION
	.align		4
        /*0000*/ 	.byte	0x04, 0x37
        /*0002*/ 	.short	(.L_11 - .L_10)
.L_10:
        /*0004*/ 	.word	0x0000007c


	//----- nvinfo : EIATTR_KPARAM_INFO
	.align		4
.L_11:
        /*0008*/ 	.byte	0x04, 0x17
        /*000a*/ 	.short	(.L_13 - .L_12)
.L_12:
        /*000c*/ 	.word	0x00000000
        /*0010*/ 	.short	0x0007
        /*0012*/ 	.short	0x0034
        /*0014*/ 	.byte	0x00, 0xf0, 0x11, 0x00


	//----- nvinfo : EIATTR_KPARAM_INFO
	.align		4
.L_13:
        /*0018*/ 	.byte	0x04, 0x17
        /*001a*/ 	.short	(.L_15 - .L_14)
.L_14:
        /*001c*/ 	.word	0x00000000
        /*0020*/ 	.short	0x0006
        /*0022*/ 	.short	0x0030
        /*0024*/ 	.byte	0x00, 0xf0, 0x11, 0x00


	//----- nvinfo : EIATTR_KPARAM_INFO
	.align		4
.L_15:
        /*0028*/ 	.byte	0x04, 0x17
        /*002a*/ 	.short	(.L_17 - .L_16)
.L_16:
        /*002c*/ 	.word	0x00000000
        /*0030*/ 	.short	0x0005
        /*0032*/ 	.short	0x0028
        /*0034*/ 	.byte	0x00, 0xf4, 0x21, 0x00


	//----- nvinfo : EIATTR_KPARAM_INFO
	.align		4
.L_17:
        /*0038*/ 	.byte	0x04, 0x17
        /*003a*/ 	.short	(.L_19 - .L_18)
.L_18:
        /*003c*/ 	.word	0x00000000
        /*0040*/ 	.short	0x0004
        /*0042*/ 	.short	0x0020
        /*0044*/ 	.byte	0x00, 0xf4, 0x21, 0x00


	//----- nvinfo : EIATTR_KPARAM_INFO
	.align		4
.L_19:
        /*0048*/ 	.byte	0x04, 0x17
        /*004a*/ 	.short	(.L_21 - .L_20)
.L_20:
        /*004c*/ 	.word	0x00000000
        /*0050*/ 	.short	0x0003
        /*0052*/ 	.short	0x0018
        /*0054*/ 	.byte	0x00, 0xf4, 0x21, 0x00


	//----- nvinfo : EIATTR_KPARAM_INFO
	.align		4
.L_21:
        /*0058*/ 	.byte	0x04, 0x17
        /*005a*/ 	.short	(.L_23 - .L_22)
.L_22:
        /*005c*/ 	.word	0x00000000
        /*0060*/ 	.short	0x0002
        /*0062*/ 	.short	0x0010
        /*0064*/ 	.byte	0x00, 0xf4, 0x21, 0x00


	//----- nvinfo : EIATTR_KPARAM_INFO
	.align		4
.L_23:
        /*0068*/ 	.byte	0x04, 0x17
        /*006a*/ 	.short	(.L_25 - .L_24)
.L_24:
        /*006c*/ 	.word	0x00000000
        /*0070*/ 	.short	0x0001
        /*0072*/ 	.short	0x0008
        /*0074*/ 	.byte	0x00, 0xf4, 0x21, 0x00


	//----- nvinfo : EIATTR_KPARAM_INFO
	.align		4
.L_25:
        /*0078*/ 	.byte	0x04, 0x17
        /*007a*/ 	.short	(.L_27 - .L_26)
.L_26:
        /*007c*/ 	.word	0x00000000
        /*0080*/ 	.short	0x0000
        /*0082*/ 	.short	0x0000
        /*0084*/ 	.byte	0x00, 0xf4, 0x21, 0x00


	//----- nvinfo : EIATTR_SPARSE_MMA_MASK
	.align		4
.L_27:
        /*0088*/ 	.byte	0x03, 0x50
        /*008a*/ 	.short	0x0000


	//----- nvinfo : EIATTR_MAXREG_COUNT
	.align		4
        /*008c*/ 	.byte	0x03, 0x1b
        /*008e*/ 	.short	0x00ff


	//----- nvinfo : EIATTR_EXIT_INSTR_OFFSETS
	.align		4
        /*0090*/ 	.byte	0x04, 0x1c
        /*0092*/ 	.short	(.L_29 - .L_28)


	//   ....[0]....
.L_28:
        /*0094*/ 	.word	0x00000620


	//   ....[1]....
        /*0098*/ 	.word	0x00000700


	//----- nvinfo : EIATTR_REQNTID
	.align		4
.L_29:
        /*009c*/ 	.byte	0x04, 0x10
        /*009e*/ 	.short	(.L_31 - .L_30)
.L_30:
        /*00a0*/ 	.word	0x00000080
        /*00a4*/ 	.word	0x00000001
        /*00a8*/ 	.word	0x00000001


	//----- nvinfo : EIATTR_CBANK_PARAM_SIZE
	.align		4
.L_31:
        /*00ac*/ 	.byte	0x03, 0x19
        /*00ae*/ 	.short	0x0038


	//----- nvinfo : EIATTR_PARAM_CBANK
	.align		4
        /*00b0*/ 	.byte	0x04, 0x0a
        /*00b2*/ 	.short	(.L_33 - .L_32)
	.align		4
.L_32:
        /*00b4*/ 	.word	index@(.nv.constant0.triton_poi_fused__native_batch_norm_legit_no_training_relu_22)
        /*00b8*/ 	.short	0x0210
        /*00ba*/ 	.short	0x0038


	//----- nvinfo : EIATTR_SW_WAR
	.align		4
.L_33:
        /*00bc*/ 	.byte	0x04, 0x36
        /*00be*/ 	.short	(.L_35 - .L_34)
.L_34:
        /*00c0*/ 	.word	0x00000008
.L_35:


//--------------------- .nv.callgraph             --------------------------
	.section	.nv.callgraph,"",@"SHT_CUDA_CALLGRAPH"
	.align	4
	.sectionentsize	8
	.align		4
        /*0000*/ 	.word	0x00000000
	.align		4
        /*0004*/ 	.word	0xffffffff
	.align		4
        /*0008*/ 	.word	0x00000000
	.align		4
        /*000c*/ 	.word	0xfffffffe
	.align		4
        /*0010*/ 	.word	0x00000000
	.align		4
        /*0014*/ 	.word	0xfffffffd
	.align		4
        /*0018*/ 	.word	0x00000000
	.align		4
        /*001c*/ 	.word	0xfffffffc


//--------------------- .nv.constant4             --------------------------
	.section	.nv.constant4,"a",@progbits
	.align	8
	.align		8
.nv.constant4:
        /*0000*/ 	.dword	_$_str
	.align		8
        /*0008*/ 	.dword	_$_str_$_2


//--------------------- .text.triton_poi_fused__native_batch_norm_legit_no_training_relu_22 --------------------------
	.section	.text.triton_poi_fused__native_batch_norm_legit_no_training_relu_22,"ax",@progbits
	.sectionflags	@"SHF_BARRIERS=1"
	.align	128
        .global         triton_poi_fused__native_batch_norm_legit_no_training_relu_22
        .type           triton_poi_fused__native_batch_norm_legit_no_training_relu_22,@function
        .size           triton_poi_fused__native_batch_norm_legit_no_training_relu_22,(.L_x_1 - triton_poi_fused__native_batch_norm_legit_no_training_relu_22)
        .other          triton_poi_fused__native_batch_norm_legit_no_training_relu_22,@"STO_CUDA_ENTRY STV_DEFAULT"
triton_poi_fused__native_batch_norm_legit_no_training_relu_22:
.text.triton_poi_fused__native_batch_norm_legit_no_training_relu_22:
[----:B------:R-:W0:Y:S01]  /*0000*/  LDC R1, c[0x0][0x28] ;  /* 0x00000a00ff017b82 */ /* 0x000e220000000800 */
[----:B------:R-:W1:Y:S07]  /*0010*/  S2R R12, SR_TID.X ;  /* 0x00000000000c7919 */ /* 0x000e6e0000002100 */
[----:B------:R-:W2:Y:S01]  /*0020*/  S2UR UR4, SR_CTAID.Y ;  /* 0x00000000000479c3 */ /* 0x000ea20000002600 */
[----:B------:R-:W-:Y:S01]  /*0030*/  ULDC.64 UR8, c[0x0][0x208] ;  /* 0x0000820000087ab9 */ /* 0x000fe20000000a00 */
[----:B------:R-:W3:Y:S06]  /*0040*/  S2R R14, SR_CTAID.X ;  /* 0x00000000000e7919 */ /* 0x000eec0000002500 */
[----:B------:R-:W4:Y:S08]  /*0050*/  LDC.64 R18, c[0x0][0x220] ;  /* 0x00008800ff127b82 */ /* 0x000f300000000a00 */
[----:B------:R-:W5:Y:S01]  /*0060*/  LDC.64 R4, c[0x0][0x210] ;  /* 0x00008400ff047b82 */ /* 0x000f620000000a00 */
[----:B--2---:R-:W-:-:S07]  /*0070*/  USHF.L.U32 UR4, UR4, 0x2, URZ ;  /* 0x0000000204047899 */ /* 0x004fce000800063f */
[----:B------:R-:W2:Y:S01]  /*0080*/  LDC.64 R16, c[0x0][0x218] ;  /* 0x00008600ff107b82 */ /* 0x000ea20000000a00 */
[----:B-1----:R-:W-:-:S07]  /*0090*/  LOP3.LUT R0, R12, 0x1, RZ, 0xc0, !PT ;  /* 0x000000010c007812 */ /* 0x002fce00078ec0ff */
[----:B------:R-:W1:Y:S01]  /*00a0*/  LDC.64 R10, c[0x0][0x228] ;  /* 0x00008a00ff0a7b82 */ /* 0x000e620000000a00 */
[----:B------:R-:W-:-:S04]  /*00b0*/  LEA R6, R0, UR4, 0x1 ;  /* 0x0000000400067c11 */ /* 0x000fc8000f8e08ff */
[----:B------:R-:W-:Y:S02]  /*00c0*/  SHF.R.S32.HI R3, RZ, 0x1f, R6 ;  /* 0x0000001fff037819 */ /* 0x000fe40000011406 */
[----:B------:R-:W-:Y:S01]  /*00d0*/  ISETP.GE.AND P1, PT, R6, 0x80, PT ;  /* 0x000000800600780c */ /* 0x000fe20003f26270 */
[----:B------:R-:W1:Y:S01]  /*00e0*/  LDC.64 R8, c[0x0][0x230] ;  /* 0x00008c00ff087b82 */ /* 0x000e620000000a00 */
[----:B------:R-:W-:Y:S02]  /*00f0*/  LEA.HI R7, R3, R6, RZ, 0x5 ;  /* 0x0000000603077211 */ /* 0x000fe400078f28ff */
[----:B------:R-:W-:Y:S02]  /*0100*/  CS2R R2, SRZ ;  /* 0x0000000000027805 */ /* 0x000fe4000001ff00 */
[----:B------:R-:W-:-:S05]  /*0110*/  LOP3.LUT R15, R7, 0xffffffe0, RZ, 0xc0, !PT ;  /* 0xffffffe0070f7812 */ /* 0x000fca00078ec0ff */
[----:B------:R-:W-:-:S04]  /*0120*/  IMAD.IADD R15, R6, 0x1, -R15 ;  /* 0x00000001060f7824 */ /* 0x000fc800078e0a0f */
[----:B----4-:R-:W-:-:S05]  /*0130*/  IMAD.WIDE R18, R15, 0x4, R18 ;  /* 0x000000040f127825 */ /* 0x010fca00078e0212 */
[----:B------:R5:W4:Y:S01]  /*0140*/  @!P1 LDG.E.EL.64 R2, desc[UR8][R18.64] ;  /* 0x0000000812029981 */ /* 0x000b22000c2e1b00 */
[----:B------:R-:W-:Y:S01]  /*0150*/  SHF.R.U32.HI R13, RZ, 0x1, R12 ;  /* 0x00000001ff0d7819 */ /* 0x000fe2000001160c */
[----:B---3--:R-:W-:Y:S02]  /*0160*/  IMAD.SHL.U32 R14, R14, 0x40, RZ ;  /* 0x000000400e0e7824 */ /* 0x008fe400078e00ff */
[----:B------:R-:W-:Y:S01]  /*0170*/  IMAD.SHL.U32 R7, R7, 0x40, RZ ;  /* 0x0000004007077824 */ /* 0x000fe200078e00ff */
[----:B------:R-:W-:Y:S01]  /*0180*/  SGXT.U32 R13, R13, 0x6 ;  /* 0x000000060d0d781a */ /* 0x000fe20000000000 */
[----:B--2---:R-:W-:-:S03]  /*0190*/  IMAD.WIDE R16, R15, 0x4, R16 ;  /* 0x000000040f107825 */ /* 0x004fc600078e0210 */
[----:B------:R-:W-:Y:S02]  /*01a0*/  LOP3.LUT R20, R14, R13, RZ, 0xfc, !PT ;  /* 0x0000000d0e147212 */ /* 0x000fe400078efcff */
[----:B------:R-:W-:Y:S02]  /*01b0*/  LOP3.LUT R22, R7, 0xfffff800, RZ, 0xc0, !PT ;  /* 0xfffff80007167812 */ /* 0x000fe400078ec0ff */
[C---:B------:R-:W-:Y:S01]  /*01c0*/  ISETP.GE.AND P0, PT, R20.reuse, 0x40, PT ;  /* 0x000000401400780c */ /* 0x040fe20003f06270 */
[----:B------:R-:W-:-:S03]  /*01d0*/  IMAD R7, R20, 0x20, R15 ;  /* 0x0000002014077824 */ /* 0x000fc600078e020f */
[----:B------:R-:W-:Y:S01]  /*01e0*/  ISETP.LT.AND P0, PT, R6, 0x80, !P0 ;  /* 0x000000800600780c */ /* 0x000fe20004701270 */
[----:B------:R-:W-:-:S04]  /*01f0*/  IMAD.IADD R7, R7, 0x1, R22 ;  /* 0x0000000107077824 */ /* 0x000fc800078e0216 */
[----:B-----5:R-:W-:Y:S01]  /*0200*/  IMAD.WIDE R18, R7, 0x4, R4 ;  /* 0x0000000407127825 */ /* 0x020fe200078e0204 */
[----:B------:R-:W-:Y:S02]  /*0210*/  CS2R R4, SRZ ;  /* 0x0000000000047805 */ /* 0x000fe4000001ff00 */
[----:B------:R-:W-:Y:S01]  /*0220*/  CS2R R6, SRZ ;  /* 0x0000000000067805 */ /* 0x000fe2000001ff00 */
[----:B-1----:R-:W-:Y:S01]  /*0230*/  IMAD.WIDE R20, R15, 0x4, R10 ;  /* 0x000000040f147825 */ /* 0x002fe200078e020a */
[----:B------:R-:W-:-:S03]  /*0240*/  CS2R R10, SRZ ;  /* 0x00000000000a7805 */ /* 0x000fc6000001ff00 */
[----:B------:R-:W2:Y:S01]  /*0250*/  @P0 LDG.E.EL.64 R4, desc[UR8][R18.64] ;  /* 0x0000000812040981 */ /* 0x000ea2000c2e1b00 */
[----:B0-----:R-:W-:Y:S01]  /*0260*/  IMAD.WIDE R22, R15, 0x4, R8 ;  /* 0x000000040f167825 */ /* 0x001fe200078e0208 */
[----:B------:R-:W-:Y:S02]  /*0270*/  CS2R R8, SRZ ;  /* 0x0000000000087805 */ /* 0x000fe4000001ff00 */
[----:B------:R0:W2:Y:S04]  /*0280*/  @!P1 LDG.E.EL.64 R6, desc[UR8][R16.64] ;  /* 0x0000000810069981 */ /* 0x0000a8000c2e1b00 */
[----:B------:R-:W3:Y:S04]  /*0290*/  @!P1 LDG.E.EL.64 R8, desc[UR8][R20.64] ;  /* 0x0000000814089981 */ /* 0x000ee8000c2e1b00 */
[----:B------:R-:W3:Y:S01]  /*02a0*/  @!P1 LDG.E.EL.64 R10, desc[UR8][R22.64] ;  /* 0x00000008160a9981 */ /* 0x000ee2000c2e1b00 */
[----:B------:R-:W1:Y:S01]  /*02b0*/  S2UR UR6, SR_CgaCtaId ;  /* 0x00000000000679c3 */ /* 0x000e620000008800 */
[----:B0-----:R-:W-:Y:S01]  /*02c0*/  IMAD.MOV.U32 R17, RZ, RZ, 0x3e800000 ;  /* 0x3e800000ff117424 */ /* 0x001fe200078e00ff */
[----:B------:R-:W-:-:S02]  /*02d0*/  UMOV UR5, 0x400 ;  /* 0x0000040000057882 */ /* 0x000fc40000000000 */
[----:B-1----:R-:W-:Y:S01]  /*02e0*/  UPRMT UR5, UR6, 0x654, UR5 ;  /* 0x0000065406057896 */ /* 0x002fe20008000005 */
[----:B----4-:R-:W-:Y:S01]  /*02f0*/  FADD R2, R2, 9.9999997473787516356e-06 ;  /* 0x3727c5ac02027421 */ /* 0x010fe20000000000 */
[----:B------:R-:W-:-:S03]  /*0300*/  FADD R3, R3, 9.9999997473787516356e-06 ;  /* 0x3727c5ac03037421 */ /* 0x000fc60000000000 */
[----:B------:R-:W0:Y:S08]  /*0310*/  MUFU.SQRT R15, R2 ;  /* 0x00000002000f7308 */ /* 0x000e300000002000 */
[----:B------:R1:W4:Y:S01]  /*0320*/  MUFU.SQRT R16, R3 ;  /* 0x0000000300107308 */ /* 0x0003220000002000 */
[C---:B0-----:R-:W-:Y:S02]  /*0330*/  FSETP.GT.AND P0, PT, R15.reuse, 8.50705917302346158658e+37, PT ;  /* 0x7e8000000f00780b */ /* 0x041fe40003f04000 */
[----:B------:R-:W-:Y:S01]  /*0340*/  FSETP.GEU.AND P2, PT, R15, 1.175494350822287508e-38, PT ;  /* 0x008000000f00780b */ /* 0x000fe20003f4e000 */
[----:B-1----:R-:W-:Y:S01]  /*0350*/  IMAD.SHL.U32 R3, R12, 0x2, RZ ;  /* 0x000000020c037824 */ /* 0x002fe200078e00ff */
[----:B------:R-:W-:-:S02]  /*0360*/  FSEL R2, R17, 1, P0 ;  /* 0x3f80000011027808 */ /* 0x000fc40000000000 */
[C---:B----4-:R-:W-:Y:S02]  /*0370*/  FSETP.GT.AND P1, PT, R16.reuse, 8.50705917302346158658e+37, PT ;  /* 0x7e8000001000780b */ /* 0x050fe40003f24000 */
[----:B------:R-:W-:Y:S02]  /*0380*/  FSETP.GEU.AND P3, PT, R16, 1.175494350822287508e-38, PT ;  /* 0x008000001000780b */ /* 0x000fe40003f6e000 */
[----:B------:R-:W-:-:S03]  /*0390*/  LOP3.LUT R14, R14, 0x3e, R3, 0xf8, !PT ;  /* 0x0000003e0e0e7812 */ /* 0x000fc600078ef803 */
[----:B------:R-:W-:Y:S01]  /*03a0*/  @P0 FMUL R15, R15, 0.25 ;  /* 0x3e8000000f0f0820 */ /* 0x000fe20000400000 */
[----:B------:R-:W-:Y:S01]  /*03b0*/  FSEL R3, R17, 1, P1 ;  /* 0x3f80000011037808 */ /* 0x000fe20000800000 */
[----:B------:R-:W-:Y:S01]  /*03c0*/  @!P2 FMUL R2, R2, 16777216 ;  /* 0x4b8000000202a820 */ /* 0x000fe20000400000 */
[----:B--2---:R-:W-:Y:S01]  /*03d0*/  FADD R4, -R6, R4 ;  /* 0x0000000406047221 */ /* 0x004fe20000000100 */
[----:B------:R-:W-:Y:S01]  /*03e0*/  @!P2 FMUL R15, R15, 16777216 ;  /* 0x4b8000000f0fa820 */ /* 0x000fe20000400000 */
[----:B------:R-:W-:Y:S01]  /*03f0*/  FADD R5, -R7, R5 ;  /* 0x0000000507057221 */ /* 0x000fe20000000100 */
[C---:B------:R-:W-:Y:S01]  /*0400*/  IMAD.SHL.U32 R6, R0.reuse, 0x80, RZ ;  /* 0x0000008000067824 */ /* 0x040fe200078e00ff */
[----:B------:R-:W-:Y:S01]  /*0410*/  LEA R0, R0, UR5, 0x3 ;  /* 0x0000000500007c11 */ /* 0x000fe2000f8e18ff */
[----:B------:R-:W-:Y:S01]  /*0420*/  @P1 FMUL R16, R16, 0.25 ;  /* 0x3e80000010101820 */ /* 0x000fe20000400000 */
[----:B------:R-:W-:Y:S01]  /*0430*/  ISETP.GE.AND P0, PT, R14, 0x40, PT ;  /* 0x000000400e00780c */ /* 0x000fe20003f06270 */
[----:B------:R-:W0:Y:S01]  /*0440*/  MUFU.RCP R15, R15 ;  /* 0x0000000f000f7308 */ /* 0x000e220000001000 */
[----:B------:R-:W-:Y:S01]  /*0450*/  @!P3 FMUL R3, R3, 16777216 ;  /* 0x4b8000000303b820 */ /* 0x000fe20000400000 */
[----:B------:R-:W-:Y:S01]  /*0460*/  @!P3 FMUL R16, R16, 16777216 ;  /* 0x4b8000001010b820 */ /* 0x000fe20000400000 */
[----:B------:R-:W-:-:S02]  /*0470*/  LOP3.LUT R13, R6, R13, RZ, 0xfc, !PT ;  /* 0x0000000d060d7212 */ /* 0x000fc400078efcff */
[----:B------:R-:W-:-:S03]  /*0480*/  LEA.HI R6, R6, UR5, RZ, 0x1c ;  /* 0x0000000506067c11 */ /* 0x000fc6000f8fe0ff */
[----:B------:R-:W1:Y:S02]  /*0490*/  MUFU.RCP R16, R16 ;  /* 0x0000001000107308 */ /* 0x000e640000001000 */
[----:B------:R-:W-:Y:S02]  /*04a0*/  IMAD R6, R13, 0x4, R6 ;  /* 0x000000040d067824 */ /* 0x000fe400078e0206 */
[----:B0-----:R-:W-:Y:S01]  /*04b0*/  FMUL R15, R15, R2 ;  /* 0x000000020f0f7220 */ /* 0x001fe20000400000 */
[----:B------:R-:W-:-:S03]  /*04c0*/  SHF.R.U32.HI R2, RZ, 0x3, R12 ;  /* 0x00000003ff027819 */ /* 0x000fc6000001160c */
[----:B------:R-:W-:Y:S01]  /*04d0*/  FMUL R15, R4, R15 ;  /* 0x0000000f040f7220 */ /* 0x000fe20000400000 */
[----:B------:R-:W-:Y:S01]  /*04e0*/  LOP3.LUT R2, R2, 0xc, RZ, 0xc0, !PT ;  /* 0x0000000c02027812 */ /* 0x000fe200078ec0ff */
[----:B-1----:R-:W-:Y:S02]  /*04f0*/  FMUL R16, R16, R3 ;  /* 0x0000000310107220 */ /* 0x002fe40000400000 */
[----:B---3--:R-:W-:Y:S01]  /*0500*/  FFMA R8, R15, R8, R10 ;  /* 0x000000080f087223 */ /* 0x008fe2000000000a */
[----:B------:R-:W-:Y:S01]  /*0510*/  IMAD R3, R13, 0x4, R0 ;  /* 0x000000040d037824 */ /* 0x000fe200078e0200 */
[----:B------:R-:W-:Y:S01]  /*0520*/  SHF.R.U32.HI R0, RZ, 0x5, R12 ;  /* 0x00000005ff007819 */ /* 0x000fe2000001160c */
[----:B------:R-:W-:Y:S01]  /*0530*/  FMUL R16, R5, R16 ;  /* 0x0000001005107220 */ /* 0x000fe20000400000 */
[----:B------:R-:W-:Y:S01]  /*0540*/  IMAD.SHL.U32 R12, R12, 0x8, RZ ;  /* 0x000000080c0c7824 */ /* 0x000fe200078e00ff */
[----:B------:R-:W-:Y:S02]  /*0550*/  FSETP.GEU.AND P1, PT, R8, RZ, PT ;  /* 0x000000ff0800720b */ /* 0x000fe40003f2e000 */
[----:B------:R-:W-:Y:S01]  /*0560*/  FFMA R9, R16, R9, R11 ;  /* 0x0000000910097223 */ /* 0x000fe2000000000b */
[----:B------:R-:W-:-:S02]  /*0570*/  SGXT.U32 R0, R0, 0x2 ;  /* 0x000000020000781a */ /* 0x000fc40000000000 */
[----:B------:R-:W-:Y:S02]  /*0580*/  FSEL R8, R8, RZ, P1 ;  /* 0x000000ff08087208 */ /* 0x000fe40000800000 */
[C---:B------:R-:W-:Y:S02]  /*0590*/  FSETP.GEU.AND P2, PT, R9.reuse, RZ, PT ;  /* 0x000000ff0900720b */ /* 0x040fe40003f4e000 */
[----:B------:R-:W-:Y:S01]  /*05a0*/  LOP3.LUT R0, R0, UR4, RZ, 0xfc, !PT ;  /* 0x0000000400007c12 */ /* 0x000fe2000f8efcff */
[----:B------:R0:W-:Y:S01]  /*05b0*/  STS [R3], R8 ;  /* 0x0000000803007388 */ /* 0x0001e20000000800 */
[----:B------:R-:W-:Y:S02]  /*05c0*/  FSEL R9, R9, RZ, P2 ;  /* 0x000000ff09097208 */ /* 0x000fe40001000000 */
[----:B------:R-:W-:Y:S02]  /*05d0*/  ISETP.LT.AND P0, PT, R0, 0x80, !P0 ;  /* 0x000000800000780c */ /* 0x000fe40004701270 */
[----:B------:R-:W-:Y:S01]  /*05e0*/  LOP3.LUT R5, R12, 0x3f8, RZ, 0xc0, !PT ;  /* 0x000003f80c057812 */ /* 0x000fe200078ec0ff */
[----:B------:R0:W-:Y:S03]  /*05f0*/  STS [R6+0x104], R9 ;  /* 0x0001040906007388 */ /* 0x0001e60000000800 */
[----:B------:R-:W-:Y:S01]  /*0600*/  IADD3 R4, R5, UR5, R2 ;  /* 0x0000000505047c10 */ /* 0x000fe2000fffe002 */
[----:B------:R-:W-:Y:S06]  /*0610*/  BAR.SYNC.DEFER_BLOCKING 0x0 ;  /* 0x0000000000007b1d */ /* 0x000fec0000010000 */
[----:B0-----:R-:W-:Y:S05]  /*0620*/  @!P0 EXIT ;  /* 0x000000000000894d */ /* 0x001fea0003800000 */
[----:B------:R-:W-:Y:S01]  /*0630*/  LDS R8, [R4] ;  /* 0x0000000004087984 */ /* 0x000fe20000000800 */
[----:B------:R-:W-:Y:S01]  /*0640*/  SHF.R.S32.HI R5, RZ, 0x1f, R0 ;  /* 0x0000001fff057819 */ /* 0x000fe20000011400 */
[----:B------:R-:W0:Y:S02]  /*0650*/  LDC.64 R2, c[0x0][0x238] ;  /* 0x00008e00ff027b82 */ /* 0x000e240000000a00 */
[----:B------:R-:W1:Y:S01]  /*0660*/  LDS R9, [R4+0x4] ;  /* 0x0000040004097984 */ /* 0x000e620000000800 */
[----:B------:R-:W-:-:S04]  /*0670*/  LEA.HI R5, R5, R0, RZ, 0x5 ;  /* 0x0000000005057211 */ /* 0x000fc800078f28ff */
[C---:B------:R-:W-:Y:S01]  /*0680*/  LOP3.LUT R7, R5.reuse, 0x3ffffe0, RZ, 0xc0, !PT ;  /* 0x03ffffe005077812 */ /* 0x040fe200078ec0ff */
[----:B------:R-:W-:-:S04]  /*0690*/  IMAD.SHL.U32 R5, R5, 0x100, RZ ;  /* 0x0000010005057824 */ /* 0x000fc800078e00ff */
[----:B------:R-:W-:Y:S01]  /*06a0*/  IMAD.IADD R7, R0, 0x1, -R7 ;  /* 0x0000000100077824 */ /* 0x000fe200078e0a07 */
[----:B------:R-:W-:-:S03]  /*06b0*/  LOP3.LUT R0, R5, 0xffffe000, RZ, 0xc0, !PT ;  /* 0xffffe00005007812 */ /* 0x000fc600078ec0ff */
[----:B------:R-:W-:-:S04]  /*06c0*/  IMAD R7, R7, 0x40, R14 ;  /* 0x0000004007077824 */ /* 0x000fc800078e020e */
[----:B------:R-:W-:-:S04]  /*06d0*/  IMAD.IADD R7, R7, 0x1, R0 ;  /* 0x0000000107077824 */ /* 0x000fc800078e0200 */
[----:B0-----:R-:W-:-:S05]  /*06e0*/  IMAD.WIDE R2, R7, 0x4, R2 ;  /* 0x0000000407027825 */ /* 0x001fca00078e0202 */
[----:B-1----:R-:W-:Y:S01]  /*06f0*/  STG.E.64 desc[UR8][R2.64], R8 ;  /* 0x0000000802007986 */ /* 0x002fe2000c101b08 */
[----:B------:R-:W-:Y:S05]  /*0700*/  EXIT ;  /* 0x000000000000794d */ /* 0x000fea0003800000 */
.L_x_0:
[----:B------:R-:W-:-:S00]  /*0710*/  BRA `(.L_x_0) ;  /* 0xfffffffc00fc7947 */ /* 0x000fc0000383ffff */
[----:B------:R-:W-:-:S00]  /*0720*/  NOP ;  /* 0x0000000000007918 */ /* 0x000fc00000000000 */
        /* <DEDUP_REMOVED lines=13> */
.L_x_1:


//--------------------- .nv.global.init           --------------------------
	.section	.nv.global.init,"aw",@progbits
.nv.global.init:
	.type		_$_str,@object
	.size		_$_str,(_$_str_$_2 - _$_str)
_$_str:
        /*0000*/ 	.byte	0x5f, 0x5f, 0x43, 0x55, 0x44, 0x41, 0x5f, 0x46, 0x54, 0x5a, 0x00
	.type		_$_str_$_2,@object
	.size		_$_str_$_2,(.L_1 - _$_str_$_2)
_$_str_$_2:
        /*000b*/ 	.byte	0x5f, 0x5f, 0x43, 0x55, 0x44, 0x41, 0x5f, 0x50, 0x52, 0x45, 0x43, 0x5f, 0x53, 0x51, 0x52, 0x54
        /*001b*/ 	.byte	0x00
.L_1:


//--------------------- .nv.shared.triton_poi_fused__native_batch_norm_legit_no_training_relu_22 --------------------------
	.section	.nv.shared.triton_poi_fused__native_batch_norm_legit_no_training_relu_22,"aw",@nobits
	.sectionflags	@""
	.align	16
	.zero		1024


//--------------------- .nv.constant0.triton_poi_fused__native_batch_norm_legit_no_training_relu_22 --------------------------
	.section	.nv.constant0.triton_poi_fused__native_batch_norm_legit_no_training_relu_22,"a",@progbits
	.sectionflags	@""
	.align	4
.nv.constant0.triton_poi_fused__native_batch_norm_legit_no_training_relu_22:
	.zero		584
